	.headerflags	@"EF_CUDA_TEXMODE_UNIFIED EF_CUDA_64BIT_ADDRESS EF_CUDA_ACCELERATORS EF_CUDA_SM90 EF_CUDA_VIRTUAL_SM(EF_CUDA_SM90)"
	.elftype	@"ET_EXEC"


//--------------------- .nv.info                  --------------------------
	.section	.nv.info,"",@"SHT_CUDA_INFO"
	.align	4


	//----- nvinfo : EIATTR_REGCOUNT
	.align		4
        /*0000*/ 	.byte	0x04, 0x2f
        /*0002*/ 	.short	(.L_2 - .L_1)
	.align		4
.L_1:
        /*0004*/ 	.word	index@(triton_poi_fused__to_copy_add_arange_clamp_floor_mul_11)
        /*0008*/ 	.word	0x00000008


	//----- nvinfo : EIATTR_MIN_STACK_SIZE
	.align		4
.L_2:
        /*000c*/ 	.byte	0x04, 0x12
        /*000e*/ 	.short	(.L_4 - .L_3)
	.align		4
.L_3:
        /*0010*/ 	.word	index@(triton_poi_fused__to_copy_add_arange_clamp_floor_mul_11)
        /*0014*/ 	.word	0x00000000


	//----- nvinfo : EIATTR_FRAME_SIZE
	.align		4
.L_4:
        /*0018*/ 	.byte	0x04, 0x11
        /*001a*/ 	.short	(.L_6 - .L_5)
	.align		4
.L_5:
        /*001c*/ 	.word	index@(triton_poi_fused__to_copy_add_arange_clamp_floor_mul_11)
        /*0020*/ 	.word	0x00000000


	//----- nvinfo : EIATTR_MIN_STACK_SIZE
	.align		4
.L_6:
        /*0024*/ 	.byte	0x04, 0x12
        /*0026*/ 	.short	(.L_8 - .L_7)
	.align		4
.L_7:
        /*0028*/ 	.word	index@(triton_poi_fused__to_copy_add_arange_clamp_floor_mul_11)
        /*002c*/ 	.word	0x00000000
.L_8:


//--------------------- .nv.info.triton_poi_fused__to_copy_add_arange_clamp_floor_mul_11 --------------------------
	.section	.nv.info.triton_poi_fused__to_copy_add_arange_clamp_floor_mul_11,"",@"SHT_CUDA_INFO"
	.sectionflags	@""
	.align	4


	//----- nvinfo : EIATTR_CUDA_API_VERSION
	.align		4
        /*0000*/ 	.byte	0x04, 0x37
        /*0002*/ 	.short	(.L_10 - .L_9)
.L_9:
        /*0004*/ 	.word	0x0000007c


	//----- nvinfo : EIATTR_KPARAM_INFO
	.align		4
.L_10:
        /*0008*/ 	.byte	0x04, 0x17
        /*000a*/ 	.short	(.L_12 - .L_11)
.L_11:
        /*000c*/ 	.word	0x00000000
        /*0010*/ 	.short	0x0001
        /*0012*/ 	.short	0x0008
        /*0014*/ 	.byte	0x00, 0xf0, 0x11, 0x00


	//----- nvinfo : EIATTR_KPARAM_INFO
	.align		4
.L_12:
        /*0018*/ 	.byte	0x04, 0x17
        /*001a*/ 	.short	(.L_14 - .L_13)
.L_13:
        /*001c*/ 	.word	0x00000000
        /*0020*/ 	.short	0x0000
        /*0022*/ 	.short	0x0000
        /*0024*/ 	.byte	0x00, 0xf4, 0x21, 0x00


	//----- nvinfo : EIATTR_SPARSE_MMA_MASK
	.align		4
.L_14:
        /*0028*/ 	.byte	0x03, 0x50
        /*002a*/ 	.short	0x0000


	//----- nvinfo : EIATTR_MAXREG_COUNT
	.align		4
        /*002c*/ 	.byte	0x03, 0x1b
        /*002e*/ 	.short	0x00ff


	//----- nvinfo : EIATTR_EXIT_INSTR_OFFSETS
	.align		4
        /*0030*/ 	.byte	0x04, 0x1c
        /*0032*/ 	.short	(.L_16 - .L_15)


	//   ....[0]....
.L_15:
        /*0034*/ 	.word	0x000000e0


	//   ....[1]....
        /*0038*/ 	.word	0x00000120


	//----- nvinfo : EIATTR_REQNTID
	.align		4
.L_16:
        /*003c*/ 	.byte	0x04, 0x10
        /*003e*/ 	.short	(.L_18 - .L_17)
.L_17:
        /*0040*/ 	.word	0x00000020
        /*0044*/ 	.word	0x00000001
        /*0048*/ 	.word	0x00000001


	//----- nvinfo : EIATTR_CBANK_PARAM_SIZE
	.align		4
.L_18:
        /*004c*/ 	.byte	0x03, 0x19
        /*004e*/ 	.short	0x000c


	//----- nvinfo : EIATTR_PARAM_CBANK
	.align		4
        /*0050*/ 	.byte	0x04, 0x0a
        /*0052*/ 	.short	(.L_20 - .L_19)
	.align		4
.L_19:
        /*0054*/ 	.word	index@(.nv.constant0.triton_poi_fused__to_copy_add_arange_clamp_floor_mul_11)
        /*0058*/ 	.short	0x0210
        /*005a*/ 	.short	0x000c


	//----- nvinfo : EIATTR_SW_WAR
	.align		4
.L_20:
        /*005c*/ 	.byte	0x04, 0x36
        /*005e*/ 	.short	(.L_22 - .L_21)
.L_21:
        /*0060*/ 	.word	0x00000008
.L_22:


//--------------------- .nv.callgraph             --------------------------
	.section	.nv.callgraph,"",@"SHT_CUDA_CALLGRAPH"
	.align	4
	.sectionentsize	8
	.align		4
        /*0000*/ 	.word	0x00000000
	.align		4
        /*0004*/ 	.word	0xffffffff
	.align		4
        /*0008*/ 	.word	0x00000000
	.align		4
        /*000c*/ 	.word	0xfffffffe
	.align		4
        /*0010*/ 	.word	0x00000000
	.align		4
        /*0014*/ 	.word	0xfffffffd
	.align		4
        /*0018*/ 	.word	0x00000000
	.align		4
        /*001c*/ 	.word	0xfffffffc


//--------------------- .nv.constant4             --------------------------
	.section	.nv.constant4,"a",@progbits
	.align	8
	.align		8
.nv.constant4:
        /*0000*/ 	.dword	_$_str


//--------------------- .text.triton_poi_fused__to_copy_add_arange_clamp_floor_mul_11 --------------------------
	.section	.text.triton_poi_fused__to_copy_add_arange_clamp_floor_mul_11,"ax",@progbits
	.align	128
        .global         triton_poi_fused__to_copy_add_arange_clamp_floor_mul_11
        .type           triton_poi_fused__to_copy_add_arange_clamp_floor_mul_11,@function
        .size           triton_poi_fused__to_copy_add_arange_clamp_floor_mul_11,(.L_x_1 - triton_poi_fused__to_copy_add_arange_clamp_floor_mul_11)
        .other          triton_poi_fused__to_copy_add_arange_clamp_floor_mul_11,@"STO_CUDA_ENTRY STV_DEFAULT"
triton_poi_fused__to_copy_add_arange_clamp_floor_mul_11:
.text.triton_poi_fused__to_copy_add_arange_clamp_floor_mul_11:
[----:B------:R-:W0:Y:S02]  /*0000*/  LDC R1, c[0x0][0x28] ;  /* 0x00000a00ff017b82 */ /* 0x000e240000000800 */
[----:B------:R-:W1:Y:S01]  /*0010*/  S2R R4, SR_TID.X ;  /* 0x0000000000047919 */ /* 0x000e620000002100 */
[----:B------:R-:W2:Y:S01]  /*0020*/  LDC.64 R2, c[0x0][0x210] ;  /* 0x00008400ff027b82 */ /* 0x000ea20000000a00 */
[----:B------:R-:W3:Y:S01]  /*0030*/  S2R R5, SR_CTAID.X ;  /* 0x0000000000057919 */ /* 0x000ee20000002500 */
[C---:B-1----:R-:W-:Y:S02]  /*0040*/  LOP3.LUT R0, R4.reuse, 0x3, RZ, 0xc0, !PT ;  /* 0x0000000304007812 */ /* 0x042fe400078ec0ff */
[----:B------:R-:W-:-:S03]  /*0050*/  LOP3.LUT P0, RZ, R4, 0x1c, RZ, 0xc0, !PT ;  /* 0x0000001c04ff7812 */ /* 0x000fc6000780c0ff */
[----:B---3--:R-:W-:-:S04]  /*0060*/  IMAD R5, R5, 0x4, R0 ;  /* 0x0000000405057824 */ /* 0x008fc800078e0200 */
[C---:B--2---:R-:W-:Y:S01]  /*0070*/  IMAD.WIDE R2, R5.reuse, 0x8, R2 ;  /* 0x0000000805027825 */ /* 0x044fe200078e0202 */
[----:B------:R-:W-:Y:S02]  /*0080*/  I2FP.F32.S32 R0, R5 ;  /* 0x0000000500007245 */ /* 0x000fe40000201400 */
[----:B------:R-:W-:-:S03]  /*0090*/  ISETP.LT.AND P0, PT, R5, 0x4, !P0 ;  /* 0x000000040500780c */ /* 0x000fc60004701270 */
[----:B------:R-:W-:-:S06]  /*00a0*/  FMUL R0, R0, 0.3333333432674407959 ;  /* 0x3eaaaaab00007820 */ /* 0x000fcc0000400000 */
[----:B------:R-:W1:Y:S02]  /*00b0*/  F2I.FTZ.FLOOR.NTZ R0, R0 ;  /* 0x0000000000007305 */ /* 0x000e640000217100 */
[----:B-1----:R-:W-:-:S04]  /*00c0*/  ISETP.GT.AND P1, PT, R0, -0x2, PT ;  /* 0xfffffffe0000780c */ /* 0x002fc80003f24270 */
[----:B------:R-:W-:Y:S01]  /*00d0*/  SEL R4, RZ, 0x1, !P1 ;  /* 0x00000001ff047807 */ /* 0x000fe20004800000 */
[----:B------:R-:W-:Y:S08]  /*00e0*/  @!P0 EXIT ;  /* 0x000000000000894d */ /* 0x000ff00003800000 */
[----:B------:R-:W-:Y:S01]  /*00f0*/  IMAD.MOV.U32 R5, RZ, RZ, RZ ;  /* 0x000000ffff057224 */ /* 0x000fe200078e00ff */
[----:B------:R-:W-:-:S04]  /*0100*/  ULDC.64 UR4, c[0x0][0x208] ;  /* 0x0000820000047ab9 */ /* 0x000fc80000000a00 */
[----:B------:R-:W-:Y:S01]  /*0110*/  STG.E.64 desc[UR4][R2.64], R4 ;  /* 0x0000000402007986 */ /* 0x000fe2000c101b04 */
[----:B------:R-:W-:Y:S05]  /*0120*/  EXIT ;  /* 0x000000000000794d */ /* 0x000fea0003800000 */
.L_x_0:
[----:B------:R-:W-:-:S00]  /*0130*/  BRA `(.L_x_0) ;  /* 0xfffffffc00fc7947 */ /* 0x000fc0000383ffff */
[----:B------:R-:W-:-:S00]  /*0140*/  NOP ;  /* 0x0000000000007918 */ /* 0x000fc00000000000 */
        /* <DEDUP_REMOVED lines=11> */
.L_x_1:


//--------------------- .nv.global.init           --------------------------
	.section	.nv.global.init,"aw",@progbits
.nv.global.init:
	.type		_$_str,@object
	.size		_$_str,(.L_0 - _$_str)
_$_str:
        /*0000*/ 	.byte	0x5f, 0x5f, 0x43, 0x55, 0x44, 0x41, 0x5f, 0x46, 0x54, 0x5a, 0x00
.L_0:


//--------------------- .nv.constant0.triton_poi_fused__to_copy_add_arange_clamp_floor_mul_11 --------------------------
	.section	.nv.constant0.triton_poi_fused__to_copy_add_arange_clamp_floor_mul_11,"a",@progbits
	.sectionflags	@""
	.align	4
.nv.constant0.triton_poi_fused__to_copy_add_arange_clamp_floor_mul_11:
	.zero		540
